//
// Generated by NVIDIA NVVM Compiler
//
// Compiler Build ID: CL-36424714
// Cuda compilation tools, release 13.0, V13.0.88
// Based on NVVM 20.0.0
//

.version 9.0
.target sm_100
.address_size 64

	// .globl	_Z14countTrianglesPii
.extern .func  (.param .b32 func_retval0) vprintf
(
	.param .b64 vprintf_param_0,
	.param .b64 vprintf_param_1
)
;
.global .align 1 .b8 $str[40] = {86, 97, 108, 105, 100, 32, 84, 114, 105, 97, 110, 103, 108, 101, 58, 32, 97, 32, 61, 32, 37, 100, 44, 32, 98, 32, 61, 32, 37, 100, 44, 32, 99, 32, 61, 32, 37, 100, 10};

.visible .entry _Z14countTrianglesPii(
	.param .u64 .ptr .align 1 _Z14countTrianglesPii_param_0,
	.param .u32 _Z14countTrianglesPii_param_1
)
{
	.local .align 8 .b8 	__local_depot0[16];
	.reg .b64 	%SP;
	.reg .b64 	%SPL;
	.reg .pred 	%p<47>;
	.reg .b32 	%r<115>;
	.reg .b64 	%rd<20>;

	mov.u64 	%SPL, __local_depot0;
	cvta.local.u64 	%SP, %SPL;
	ld.param.u64 	%rd3, [_Z14countTrianglesPii_param_0];
	ld.param.u32 	%r50, [_Z14countTrianglesPii_param_1];
	cvta.to.global.u64 	%rd1, %rd3;
	add.u64 	%rd4, %SP, 0;
	add.u64 	%rd2, %SPL, 0;
	mov.u32 	%r51, %ctaid.x;
	mov.u32 	%r52, %ntid.x;
	mul.lo.s32 	%r1, %r51, %r52;
	mov.u32 	%r2, %tid.x;
	add.s32 	%r53, %r2, %r1;
	add.s32 	%r3, %r53, 1;
	mul.hi.s32 	%r54, %r50, 1431655766;
	shr.u32 	%r55, %r54, 31;
	add.s32 	%r56, %r54, %r55;
	setp.ge.s32 	%p1, %r3, %r56;
	@%p1 bra 	$L__BB0_24;
	sub.s32 	%r57, %r50, %r3;
	shr.u32 	%r58, %r57, 31;
	add.s32 	%r59, %r57, %r58;
	shr.s32 	%r4, %r59, 1;
	setp.ge.s32 	%p2, %r3, %r4;
	@%p2 bra 	$L__BB0_24;
	not.b32 	%r60, %r53;
	add.s32 	%r6, %r50, %r60;
	not.b32 	%r61, %r1;
	add.s32 	%r62, %r4, %r61;
	sub.s32 	%r63, %r62, %r2;
	and.b32  	%r7, %r63, 3;
	setp.eq.s32 	%p3, %r7, 0;
	mov.u32 	%r110, %r3;
	@%p3 bra 	$L__BB0_9;
	shl.b32 	%r64, %r1, 1;
	shl.b32 	%r65, %r2, 1;
	add.s32 	%r108, %r64, %r65;
	sub.s32 	%r66, %r50, %r64;
	sub.s32 	%r107, %r66, %r65;
	sub.s32 	%r106, %r50, %r53;
	neg.s32 	%r105, %r7;
	mov.u64 	%rd5, $str;
	mov.u32 	%r109, %r53;
$L__BB0_4:
	.pragma "nounroll";
	setp.le.s32 	%p4, %r6, %r3;
	add.s32 	%r109, %r109, 1;
	add.s32 	%r18, %r108, 2;
	add.s32 	%r19, %r107, -2;
	setp.lt.s32 	%p5, %r19, %r109;
	setp.le.s32 	%p6, %r18, %r19;
	add.s32 	%r106, %r106, -1;
	setp.le.s32 	%p7, %r106, %r109;
	or.pred  	%p8, %p6, %p7;
	or.pred  	%p9, %p8, %p5;
	or.pred  	%p10, %p9, %p4;
	@%p10 bra 	$L__BB0_7;
	mul.lo.s32 	%r67, %r19, %r109;
	mul.lo.s32 	%r68, %r106, %r18;
	rem.s32 	%r69, %r68, %r67;
	setp.ne.s32 	%p11, %r69, 0;
	@%p11 bra 	$L__BB0_7;
	atom.global.add.u32 	%r70, [%rd1], 1;
	st.local.v2.u32 	[%rd2], {%r3, %r109};
	st.local.u32 	[%rd2+8], %r19;
	cvta.global.u64 	%rd6, %rd5;
	{ // callseq 0, 0
	.param .b64 param0;
	st.param.b64 	[param0], %rd6;
	.param .b64 param1;
	st.param.b64 	[param1], %rd4;
	.param .b32 retval0;
	call.uni (retval0), 
	vprintf, 
	(
	param0, 
	param1
	);
	ld.param.b32 	%r71, [retval0];
	} // callseq 0
$L__BB0_7:
	add.s32 	%r108, %r108, 1;
	add.s32 	%r107, %r107, -1;
	add.s32 	%r105, %r105, 1;
	setp.ne.s32 	%p12, %r105, 0;
	@%p12 bra 	$L__BB0_4;
	add.s32 	%r110, %r109, 1;
$L__BB0_9:
	sub.s32 	%r73, %r4, %r53;
	add.s32 	%r74, %r73, -2;
	setp.lt.u32 	%p13, %r74, 3;
	@%p13 bra 	$L__BB0_24;
	add.s32 	%r114, %r110, 2;
	sub.s32 	%r75, %r50, %r1;
	sub.s32 	%r76, %r75, %r2;
	sub.s32 	%r77, %r76, %r110;
	add.s32 	%r113, %r77, -4;
	add.s32 	%r78, %r2, %r110;
	add.s32 	%r112, %r78, %r1;
	sub.s32 	%r79, %r50, %r110;
	add.s32 	%r111, %r79, -2;
	mov.u64 	%rd8, $str;
$L__BB0_11:
	mov.u32 	%r33, %r114;
	setp.le.s32 	%p14, %r6, %r3;
	add.s32 	%r34, %r33, -2;
	add.s32 	%r35, %r112, 1;
	add.s32 	%r36, %r113, 2;
	add.s32 	%r37, %r113, 3;
	setp.lt.s32 	%p15, %r37, %r34;
	setp.le.s32 	%p16, %r35, %r37;
	add.s32 	%r38, %r111, 2;
	setp.le.s32 	%p17, %r38, %r34;
	or.pred  	%p18, %p16, %p17;
	or.pred  	%p19, %p18, %p15;
	or.pred  	%p20, %p19, %p14;
	@%p20 bra 	$L__BB0_14;
	mul.lo.s32 	%r80, %r37, %r34;
	mul.lo.s32 	%r81, %r38, %r35;
	rem.s32 	%r82, %r81, %r80;
	setp.ne.s32 	%p21, %r82, 0;
	@%p21 bra 	$L__BB0_14;
	atom.global.add.u32 	%r83, [%rd1], 1;
	st.local.v2.u32 	[%rd2], {%r3, %r34};
	st.local.u32 	[%rd2+8], %r37;
	cvta.global.u64 	%rd9, %rd8;
	{ // callseq 1, 0
	.param .b64 param0;
	st.param.b64 	[param0], %rd9;
	.param .b64 param1;
	st.param.b64 	[param1], %rd4;
	.param .b32 retval0;
	call.uni (retval0), 
	vprintf, 
	(
	param0, 
	param1
	);
	ld.param.b32 	%r84, [retval0];
	} // callseq 1
$L__BB0_14:
	setp.le.s32 	%p22, %r6, %r3;
	add.s32 	%r39, %r33, -1;
	add.s32 	%r40, %r112, 2;
	setp.le.s32 	%p23, %r36, %r34;
	setp.le.s32 	%p24, %r40, %r36;
	or.pred  	%p25, %p23, %p24;
	add.s32 	%r41, %r111, 1;
	setp.le.s32 	%p26, %r41, %r39;
	or.pred  	%p27, %p25, %p26;
	or.pred  	%p28, %p27, %p22;
	@%p28 bra 	$L__BB0_17;
	mul.lo.s32 	%r86, %r36, %r39;
	mul.lo.s32 	%r87, %r41, %r40;
	rem.s32 	%r88, %r87, %r86;
	setp.ne.s32 	%p29, %r88, 0;
	@%p29 bra 	$L__BB0_17;
	atom.global.add.u32 	%r89, [%rd1], 1;
	st.local.v2.u32 	[%rd2], {%r3, %r39};
	st.local.u32 	[%rd2+8], %r36;
	cvta.global.u64 	%rd12, %rd8;
	{ // callseq 2, 0
	.param .b64 param0;
	st.param.b64 	[param0], %rd12;
	.param .b64 param1;
	st.param.b64 	[param1], %rd4;
	.param .b32 retval0;
	call.uni (retval0), 
	vprintf, 
	(
	param0, 
	param1
	);
	ld.param.b32 	%r90, [retval0];
	} // callseq 2
$L__BB0_17:
	setp.le.s32 	%p30, %r6, %r3;
	add.s32 	%r42, %r112, 3;
	add.s32 	%r43, %r36, -1;
	setp.lt.s32 	%p31, %r43, %r33;
	setp.le.s32 	%p32, %r42, %r43;
	setp.le.s32 	%p33, %r111, %r33;
	or.pred  	%p34, %p32, %p33;
	or.pred  	%p35, %p34, %p31;
	or.pred  	%p36, %p35, %p30;
	@%p36 bra 	$L__BB0_20;
	mul.lo.s32 	%r92, %r43, %r33;
	mul.lo.s32 	%r93, %r111, %r42;
	rem.s32 	%r94, %r93, %r92;
	setp.ne.s32 	%p37, %r94, 0;
	@%p37 bra 	$L__BB0_20;
	atom.global.add.u32 	%r95, [%rd1], 1;
	st.local.v2.u32 	[%rd2], {%r3, %r33};
	st.local.u32 	[%rd2+8], %r43;
	cvta.global.u64 	%rd15, %rd8;
	{ // callseq 3, 0
	.param .b64 param0;
	st.param.b64 	[param0], %rd15;
	.param .b64 param1;
	st.param.b64 	[param1], %rd4;
	.param .b32 retval0;
	call.uni (retval0), 
	vprintf, 
	(
	param0, 
	param1
	);
	ld.param.b32 	%r96, [retval0];
	} // callseq 3
$L__BB0_20:
	setp.le.s32 	%p38, %r6, %r3;
	add.s32 	%r44, %r33, 1;
	add.s32 	%r112, %r112, 4;
	setp.lt.s32 	%p39, %r113, %r44;
	setp.le.s32 	%p40, %r112, %r113;
	add.s32 	%r46, %r111, -1;
	setp.le.s32 	%p41, %r46, %r44;
	or.pred  	%p42, %p40, %p41;
	or.pred  	%p43, %p42, %p39;
	or.pred  	%p44, %p43, %p38;
	@%p44 bra 	$L__BB0_23;
	mul.lo.s32 	%r98, %r113, %r44;
	mul.lo.s32 	%r99, %r46, %r112;
	rem.s32 	%r100, %r99, %r98;
	setp.ne.s32 	%p45, %r100, 0;
	@%p45 bra 	$L__BB0_23;
	atom.global.add.u32 	%r101, [%rd1], 1;
	st.local.v2.u32 	[%rd2], {%r3, %r44};
	st.local.u32 	[%rd2+8], %r113;
	cvta.global.u64 	%rd18, %rd8;
	{ // callseq 4, 0
	.param .b64 param0;
	st.param.b64 	[param0], %rd18;
	.param .b64 param1;
	st.param.b64 	[param1], %rd4;
	.param .b32 retval0;
	call.uni (retval0), 
	vprintf, 
	(
	param0, 
	param1
	);
	ld.param.b32 	%r102, [retval0];
	} // callseq 4
$L__BB0_23:
	add.s32 	%r114, %r33, 4;
	add.s32 	%r104, %r33, 2;
	add.s32 	%r113, %r113, -4;
	add.s32 	%r111, %r111, -4;
	setp.lt.s32 	%p46, %r104, %r4;
	@%p46 bra 	$L__BB0_11;
$L__BB0_24:
	ret;

}


// ===== COMPILED SASS (sm_100) =====

	.target	sm_100

	.elftype	@"ET_EXEC"


//--------------------- .note.nv.tkinfo           --------------------------
	.section	.note.nv.tkinfo,"",@"SHT_NOTE"
	.sectionflags	@"SHF_NOTE_NV_TKINFO"
	.tkinfo
        /*0018*/ 	.word	0x00000002
        /*0030*/ 	.string	""
        /*0030*/ 	.string	"ptxas"
        /*0030*/ 	.string	"Cuda compilation tools, release 13.0, V13.0.88"
        /*0030*/ 	.string	"Build cuda_13.0.r13.0/compiler.36424714_0"
        /*0030*/ 	.string	"-arch sm_100 -m 64 "



//--------------------- .note.nv.cuinfo           --------------------------
	.section	.note.nv.cuinfo,"",@"SHT_NOTE"
	.sectionflags	@"SHF_NOTE_NV_CUINFO"
        /*0018*/ 	.short	0x0002
        /*001a*/ 	.short	0x0064
        /*001c*/ 	.short	0x0082
	.zero		2


//--------------------- .nv.info                  --------------------------
	.section	.nv.info,"",@"SHT_CUDA_INFO"
	.align	4


	//----- nvinfo : EIATTR_REGCOUNT
	.align		4
        /*0000*/ 	.byte	0x04, 0x2f
        /*0002*/ 	.short	(.L_2 - .L_1)
	.align		4
.L_1:
        /*0004*/ 	.word	index@(_Z14countTrianglesPii)
        /*0008*/ 	.word	0x0000001f


	//----- nvinfo : EIATTR_FRAME_SIZE
	.align		4
.L_2:
        /*000c*/ 	.byte	0x04, 0x11
        /*000e*/ 	.short	(.L_4 - .L_3)
	.align		4
.L_3:
        /*0010*/ 	.word	index@(_Z14countTrianglesPii)
        /*0014*/ 	.word	0x00000010


	//----- nvinfo : EIATTR_MIN_STACK_SIZE
	.align		4
.L_4:
        /*0018*/ 	.byte	0x04, 0x12
        /*001a*/ 	.short	(.L_6 - .L_5)
	.align		4
.L_5:
        /*001c*/ 	.word	index@(_Z14countTrianglesPii)
        /*0020*/ 	.word	0x00000010
.L_6:


//--------------------- .nv.compat                --------------------------
	.section	.nv.compat,"",@"SHT_CUDA_COMPAT_INFO"
	.align	4
        /*0000*/ 	.byte	0x02, 0x09, 0x00, 0x00, 0x02, 0x02, 0x01, 0x00, 0x02, 0x05, 0x05, 0x00, 0x03, 0x07, 0x01, 0x01
        /*0010*/ 	.byte	0x02, 0x03, 0x00, 0x00, 0x02, 0x06, 0x01, 0x00, 0x04, 0x0b, 0x08, 0x00, 0x09, 0x00, 0x00, 0x00
        /*0020*/ 	.byte	0x00, 0x00, 0x00, 0x00


//--------------------- .nv.info._Z14countTrianglesPii --------------------------
	.section	.nv.info._Z14countTrianglesPii,"",@"SHT_CUDA_INFO"
	.sectionflags	@""
	.align	4


	//----- nvinfo : EIATTR_CUDA_API_VERSION
	.align		4
        /*0000*/ 	.byte	0x04, 0x37
        /*0002*/ 	.short	(.L_8 - .L_7)
.L_7:
        /*0004*/ 	.word	0x00000082


	//----- nvinfo : EIATTR_KPARAM_INFO
	.align		4
.L_8:
        /*0008*/ 	.byte	0x04, 0x17
        /*000a*/ 	.short	(.L_10 - .L_9)
.L_9:
        /*000c*/ 	.word	0x00000000
        /*0010*/ 	.short	0x0001
        /*0012*/ 	.short	0x0008
        /*0014*/ 	.byte	0x00, 0xf0, 0x11, 0x00


	//----- nvinfo : EIATTR_KPARAM_INFO
	.align		4
.L_10:
        /*0018*/ 	.byte	0x04, 0x17
        /*001a*/ 	.short	(.L_12 - .L_11)
.L_11:
        /*001c*/ 	.word	0x00000000
        /*0020*/ 	.short	0x0000
        /*0022*/ 	.short	0x0000
        /*0024*/ 	.byte	0x00, 0xf5, 0x21, 0x00


	//----- nvinfo : EIATTR_SPARSE_MMA_MASK
	.align		4
.L_12:
        /*0028*/ 	.byte	0x03, 0x50
        /*002a*/ 	.short	0x0000


	//----- nvinfo : EIATTR_MAXREG_COUNT
	.align		4
        /*002c*/ 	.byte	0x03, 0x1b
        /*002e*/ 	.short	0x00ff


	//----- nvinfo : EIATTR_EXTERNS
	.align		4
        /*0030*/ 	.byte	0x04, 0x0f
        /*0032*/ 	.short	(.L_14 - .L_13)


	//   ....[0]....
	.align		4
.L_13:
        /*0034*/ 	.word	index@(vprintf)


	//----- nvinfo : EIATTR_MERCURY_ISA_VERSION
	.align		4
.L_14:
        /*0038*/ 	.byte	0x03, 0x5f
        /*003a*/ 	.short	0x0101


	//----- nvinfo : EIATTR_INT_WARP_WIDE_INSTR_OFFSETS
	.align		4
        /*003c*/ 	.byte	0x04, 0x31
        /*003e*/ 	.short	(.L_16 - .L_15)


	//   ....[0]....
.L_15:
        /*0040*/ 	.word	0x00000510


	//   ....[1]....
        /*0044*/ 	.word	0x000009d0


	//   ....[2]....
        /*0048*/ 	.word	0x00000d30


	//   ....[3]....
        /*004c*/ 	.word	0x000010a0


	//   ....[4]....
        /*0050*/ 	.word	0x00001410


	//----- nvinfo : EIATTR_VRC_CTA_INIT_COUNT
	.align		4
.L_16:
        /*0054*/ 	.byte	0x02, 0x4a
	.zero		1
	.zero		1


	//----- nvinfo : EIATTR_SYSCALL_OFFSETS
	.align		4
        /*0058*/ 	.byte	0x04, 0x46
        /*005a*/ 	.short	(.L_18 - .L_17)


	//   ....[0]....
.L_17:
        /*005c*/ 	.word	0x00000600


	//   ....[1]....
        /*0060*/ 	.word	0x00000ac0


	//   ....[2]....
        /*0064*/ 	.word	0x00000e30


	//   ....[3]....
        /*0068*/ 	.word	0x000011a0


	//   ....[4]....
        /*006c*/ 	.word	0x00001500


	//----- nvinfo : EIATTR_EXIT_INSTR_OFFSETS
	.align		4
.L_18:
        /*0070*/ 	.byte	0x04, 0x1c
        /*0072*/ 	.short	(.L_20 - .L_19)


	//   ....[0]....
.L_19:
        /*0074*/ 	.word	0x00000100


	//   ....[1]....
        /*0078*/ 	.word	0x00000150


	//   ....[2]....
        /*007c*/ 	.word	0x000006d0


	//   ....[3]....
        /*0080*/ 	.word	0x00001580


	//----- nvinfo : EIATTR_CRS_STACK_SIZE
	.align		4
.L_20:
        /*0084*/ 	.byte	0x04, 0x1e
        /*0086*/ 	.short	(.L_22 - .L_21)
.L_21:
        /*0088*/ 	.word	0x00000000


	//----- nvinfo : EIATTR_CBANK_PARAM_SIZE
	.align		4
.L_22:
        /*008c*/ 	.byte	0x03, 0x19
        /*008e*/ 	.short	0x000c


	//----- nvinfo : EIATTR_PARAM_CBANK
	.align		4
        /*0090*/ 	.byte	0x04, 0x0a
        /*0092*/ 	.short	(.L_24 - .L_23)
	.align		4
.L_23:
        /*0094*/ 	.word	index@(.nv.constant0._Z14countTrianglesPii)
        /*0098*/ 	.short	0x0380
        /*009a*/ 	.short	0x000c


	//----- nvinfo : EIATTR_SW_WAR
	.align		4
.L_24:
        /*009c*/ 	.byte	0x04, 0x36
        /*009e*/ 	.short	(.L_26 - .L_25)
.L_25:
        /*00a0*/ 	.word	0x00000008
.L_26:


//--------------------- .nv.callgraph             --------------------------
	.section	.nv.callgraph,"",@"SHT_CUDA_CALLGRAPH"
	.align	4
	.sectionentsize	8
	.align		4
        /*0000*/ 	.word	0x00000000
	.align		4
        /*0004*/ 	.word	0xffffffff
	.align		4
        /*0008*/ 	.word	index@(_Z14countTrianglesPii)
	.align		4
        /*000c*/ 	.word	index@(vprintf)
	.align		4
        /*0010*/ 	.word	0x00000000
	.align		4
        /*0014*/ 	.word	0xfffffffe
	.align		4
        /*0018*/ 	.word	0x00000000
	.align		4
        /*001c*/ 	.word	0xfffffffd
	.align		4
        /*0020*/ 	.word	0x00000000
	.align		4
        /*0024*/ 	.word	0xfffffffc


//--------------------- .nv.constant4             --------------------------
	.section	.nv.constant4,"a",@progbits
	.align	8
	.align		8
.nv.constant4:
        /*0000*/ 	.dword	vprintf
	.align		8
        /*0008*/ 	.dword	$str


//--------------------- .text._Z14countTrianglesPii --------------------------
	.section	.text._Z14countTrianglesPii,"ax",@progbits
	.align	128
        .global         _Z14countTrianglesPii
        .type           _Z14countTrianglesPii,@function
        .size           _Z14countTrianglesPii,(.L_x_16 - _Z14countTrianglesPii)
        .other          _Z14countTrianglesPii,@"STO_CUDA_ENTRY STV_DEFAULT"
_Z14countTrianglesPii:
.text._Z14countTrianglesPii:
[----:B------:R-:W0:Y:S01]  /*0000*/  LDC R1, c[0x0][0x37c] ;  /* 0x0000df00ff017b82 */ /* 0x000e220000000800 */
[----:B------:R-:W1:Y:S01]  /*0010*/  S2R R18, SR_TID.X ;  /* 0x0000000000127919 */ /* 0x000e620000002100 */
[----:B------:R-:W2:Y:S06]  /*0020*/  LDCU UR5, c[0x0][0x2fc] ;  /* 0x00005f80ff0577ac */ /* 0x000eac0008000800 */
[----:B------:R-:W3:Y:S01]  /*0030*/  S2UR UR6, SR_CTAID.X ;  /* 0x00000000000679c3 */ /* 0x000ee20000002500 */
[----:B0-----:R-:W-:Y:S01]  /*0040*/  VIADD R1, R1, 0xfffffff0 ;  /* 0xfffffff001017836 */ /* 0x001fe20000000000 */
[----:B------:R-:W0:Y:S06]  /*0050*/  LDCU UR4, c[0x0][0x2f8] ;  /* 0x00005f00ff0477ac */ /* 0x000e2c0008000800 */
[----:B------:R-:W3:Y:S08]  /*0060*/  LDC R27, c[0x0][0x360] ;  /* 0x0000d800ff1b7b82 */ /* 0x000ef00000000800 */
[----:B------:R-:W4:Y:S01]  /*0070*/  LDC R24, c[0x0][0x388] ;  /* 0x0000e200ff187b82 */ /* 0x000f220000000800 */
[----:B0-----:R-:W-:-:S05]  /*0080*/  IADD3 R22, P1, PT, R1, UR4, RZ ;  /* 0x0000000401167c10 */ /* 0x001fca000ff3e0ff */
[----:B--2---:R-:W-:Y:S02]  /*0090*/  IMAD.X R2, RZ, RZ, UR5, P1 ;  /* 0x00000005ff027e24 */ /* 0x004fe400088e06ff */
[----:B---3--:R-:W-:-:S04]  /*00a0*/  IMAD R27, R27, UR6, RZ ;  /* 0x000000061b1b7c24 */ /* 0x008fc8000f8e02ff */
[----:B-1----:R-:W-:Y:S02]  /*00b0*/  IMAD.IADD R17, R27, 0x1, R18 ;  /* 0x000000011b117824 */ /* 0x002fe400078e0212 */
[----:B----4-:R-:W-:-:S04]  /*00c0*/  IMAD.HI R0, R24, 0x55555556, RZ ;  /* 0x5555555618007827 */ /* 0x010fc800078e02ff */
[----:B------:R-:W-:Y:S01]  /*00d0*/  VIADD R16, R17, 0x1 ;  /* 0x0000000111107836 */ /* 0x000fe20000000000 */
[----:B------:R-:W-:-:S04]  /*00e0*/  LEA.HI R3, R0, R0, RZ, 0x1 ;  /* 0x0000000000037211 */ /* 0x000fc800078f08ff */
[----:B------:R-:W-:-:S13]  /*00f0*/  ISETP.GE.AND P0, PT, R16, R3, PT ;  /* 0x000000031000720c */ /* 0x000fda0003f06270 */
[----:B------:R-:W-:Y:S05]  /*0100*/  @P0 EXIT ;  /* 0x000000000000094d */ /* 0x000fea0003800000 */
[----:B------:R-:W-:-:S05]  /*0110*/  IMAD.IADD R0, R24, 0x1, -R16 ;  /* 0x0000000118007824 */ /* 0x000fca00078e0a10 */
[----:B------:R-:W-:-:S04]  /*0120*/  LEA.HI R25, R0, R0, RZ, 0x1 ;  /* 0x0000000000197211 */ /* 0x000fc800078f08ff */
[----:B------:R-:W-:-:S04]  /*0130*/  SHF.R.S32.HI R25, RZ, 0x1, R25 ;  /* 0x00000001ff197819 */ /* 0x000fc80000011419 */
[----:B------:R-:W-:-:S13]  /*0140*/  ISETP.GE.AND P0, PT, R16, R25, PT ;  /* 0x000000191000720c */ /* 0x000fda0003f06270 */
[----:B------:R-:W-:Y:S05]  /*0150*/  @P0 EXIT ;  /* 0x000000000000094d */ /* 0x000fea0003800000 */
[----:B------:R-:W-:Y:S01]  /*0160*/  LOP3.LUT R0, RZ, R27, RZ, 0x33, !PT ;  /* 0x0000001bff007212 */ /* 0x000fe200078e33ff */
[----:B------:R-:W0:Y:S01]  /*0170*/  LDCU.64 UR36, c[0x0][0x358] ;  /* 0x00006b00ff2477ac */ /* 0x000e220008000a00 */
[----:B------:R-:W-:Y:S01]  /*0180*/  LOP3.LUT R23, RZ, R17, RZ, 0x33, !PT ;  /* 0x00000011ff177212 */ /* 0x000fe200078e33ff */
[----:B------:R-:W-:Y:S01]  /*0190*/  BSSY B8, `(.L_x_0) ;  /* 0x000004f000087945 */ /* 0x000fe20003800000 */
[----:B------:R-:W-:Y:S02]  /*01a0*/  IADD3 R0, PT, PT, -R18, R25, R0 ;  /* 0x0000001912007210 */ /* 0x000fe40007ffe100 */
[----:B------:R-:W-:Y:S01]  /*01b0*/  MOV R4, R16 ;  /* 0x0000001000047202 */ /* 0x000fe20000000f00 */
[----:B------:R-:W-:Y:S01]  /*01c0*/  IMAD.IADD R23, R23, 0x1, R24 ;  /* 0x0000000117177824 */ /* 0x000fe200078e0218 */
[----:B------:R-:W-:-:S13]  /*01d0*/  LOP3.LUT P0, R0, R0, 0x3, RZ, 0xc0, !PT ;  /* 0x0000000300007812 */ /* 0x000fda000780c0ff */
[----:B0-----:R-:W-:Y:S05]  /*01e0*/  @!P0 BRA `(.L_x_1) ;  /* 0x0000000400248947 */ /* 0x001fea0003800000 */
[----:B------:R-:W-:Y:S01]  /*01f0*/  IMAD R19, R27, -0x2, R24 ;  /* 0xfffffffe1b137824 */ /* 0x000fe200078e0218 */
[----:B------:R-:W-:Y:S01]  /*0200*/  BSSY B7, `(.L_x_2) ;  /* 0x0000046000077945 */ /* 0x000fe20003800000 */
[----:B------:R-:W-:Y:S02]  /*0210*/  IMAD.SHL.U32 R18, R18, 0x2, RZ ;  /* 0x0000000212127824 */ /* 0x000fe400078e00ff */
[----:B------:R-:W-:Y:S02]  /*0220*/  IMAD.MOV R26, RZ, RZ, -R0 ;  /* 0x000000ffff1a7224 */ /* 0x000fe400078e0a00 */
[----:B------:R-:W-:Y:S01]  /*0230*/  IMAD.IADD R19, R19, 0x1, -R18 ;  /* 0x0000000113137824 */ /* 0x000fe200078e0a12 */
[----:B------:R-:W-:Y:S01]  /*0240*/  LEA R18, R27, R18, 0x1 ;  /* 0x000000121b127211 */ /* 0x000fe200078e08ff */
[----:B------:R-:W-:-:S07]  /*0250*/  IMAD.IADD R24, R24, 0x1, -R17 ;  /* 0x0000000118187824 */ /* 0x000fce00078e0a11 */
.L_x_5:
[----:B------:R-:W-:Y:S01]  /*0260*/  VIADD R24, R24, 0xffffffff ;  /* 0xffffffff18187836 */ /* 0x000fe20000000000 */
[----:B------:R-:W-:Y:S05]  /*0270*/  YIELD ;  /* 0x0000000000007946 */ /* 0x000fea0003800000 */
[----:B------:R-:W-:Y:S01]  /*0280*/  VIADD R17, R17, 0x1 ;  /* 0x0000000111117836 */ /* 0x000fe20000000000 */
[----:B------:R-:W-:Y:S01]  /*0290*/  BSSY.RECONVERGENT B6, `(.L_x_3) ;  /* 0x0000038000067945 */ /* 0x000fe20003800200 */
[----:B------:R-:W-:Y:S02]  /*02a0*/  VIADD R9, R18, 0x2 ;  /* 0x0000000212097836 */ /* 0x000fe40000000000 */
[----:B------:R-:W-:Y:S01]  /*02b0*/  VIADD R0, R19, 0xfffffffe ;  /* 0xfffffffe13007836 */ /* 0x000fe20000000000 */
[----:B------:R-:W-:Y:S01]  /*02c0*/  ISETP.GT.AND P0, PT, R24, R17, PT ;  /* 0x000000111800720c */ /* 0x000fe20003f04270 */
[----:B------:R-:W-:-:S03]  /*02d0*/  VIADD R26, R26, 0x1 ;  /* 0x000000011a1a7836 */ /* 0x000fc60000000000 */
[----:B------:R-:W-:Y:S02]  /*02e0*/  ISETP.LE.OR P0, PT, R9, R0, !P0 ;  /* 0x000000000900720c */ /* 0x000fe40004703670 */
[----:B------:R-:W-:Y:S02]  /*02f0*/  ISETP.NE.AND P1, PT, R26, RZ, PT ;  /* 0x000000ff1a00720c */ /* 0x000fe40003f25270 */
[----:B------:R-:W-:Y:S02]  /*0300*/  ISETP.LT.OR P0, PT, R0, R17, P0 ;  /* 0x000000110000720c */ /* 0x000fe40000701670 */
[----:B------:R-:W-:Y:S02]  /*0310*/  P2R R28, PR, RZ, 0x2 ;  /* 0x00000002ff1c7803 */ /* 0x000fe40000000000 */
[----:B------:R-:W-:-:S13]  /*0320*/  ISETP.LE.OR P0, PT, R23, R16, P0 ;  /* 0x000000101700720c */ /* 0x000fda0000703670 */
[----:B------:R-:W-:Y:S05]  /*0330*/  @P0 BRA `(.L_x_4) ;  /* 0x0000000000b40947 */ /* 0x000fea0003800000 */
[----:B------:R-:W-:Y:S02]  /*0340*/  IMAD R10, R17, R0, RZ ;  /* 0x00000000110a7224 */ /* 0x000fe400078e02ff */
[----:B------:R-:W-:-:S03]  /*0350*/  IMAD R6, R24, R9, RZ ;  /* 0x0000000918067224 */ /* 0x000fc600078e02ff */
[----:B------:R-:W-:Y:S02]  /*0360*/  IABS R3, R10 ;  /* 0x0000000a00037213 */ /* 0x000fe40000000000 */
[----:B------:R-:W-:Y:S02]  /*0370*/  IABS R11, R6 ;  /* 0x00000006000b7213 */ /* 0x000fe40000000000 */
[----:B------:R-:W0:Y:S01]  /*0380*/  I2F.RP R7, R3 ;  /* 0x0000000300077306 */ /* 0x000e220000209400 */
[----:B------:R-:W-:Y:S02]  /*0390*/  IABS R12, R10 ;  /* 0x0000000a000c7213 */ /* 0x000fe40000000000 */
[----:B------:R-:W-:-:S05]  /*03a0*/  ISETP.GE.AND P2, PT, R6, RZ, PT ;  /* 0x000000ff0600720c */ /* 0x000fca0003f46270 */
[----:B0-----:R-:W0:Y:S02]  /*03b0*/  MUFU.RCP R7, R7 ;  /* 0x0000000700077308 */ /* 0x001e240000001000 */
[----:B0-----:R-:W-:-:S06]  /*03c0*/  IADD3 R4, PT, PT, R7, 0xffffffe, RZ ;  /* 0x0ffffffe07047810 */ /* 0x001fcc0007ffe0ff */
[----:B------:R0:W1:Y:S02]  /*03d0*/  F2I.FTZ.U32.TRUNC.NTZ R5, R4 ;  /* 0x0000000400057305 */ /* 0x000064000021f000 */
[----:B0-----:R-:W-:Y:S02]  /*03e0*/  IMAD.MOV.U32 R4, RZ, RZ, RZ ;  /* 0x000000ffff047224 */ /* 0x001fe400078e00ff */
[----:B-1----:R-:W-:-:S04]  /*03f0*/  IMAD.MOV R8, RZ, RZ, -R5 ;  /* 0x000000ffff087224 */ /* 0x002fc800078e0a05 */
[----:B------:R-:W-:Y:S02]  /*0400*/  IMAD R9, R8, R3, RZ ;  /* 0x0000000308097224 */ /* 0x000fe400078e02ff */
[----:B------:R-:W-:Y:S02]  /*0410*/  IMAD.MOV.U32 R8, RZ, RZ, R11 ;  /* 0x000000ffff087224 */ /* 0x000fe400078e000b */
[----:B------:R-:W-:-:S04]  /*0420*/  IMAD.HI.U32 R5, R5, R9, R4 ;  /* 0x0000000905057227 */ /* 0x000fc800078e0004 */
[----:B------:R-:W-:Y:S02]  /*0430*/  IMAD.MOV R4, RZ, RZ, -R12 ;  /* 0x000000ffff047224 */ /* 0x000fe400078e0a0c */
[----:B------:R-:W-:-:S04]  /*0440*/  IMAD.HI.U32 R5, R5, R8, RZ ;  /* 0x0000000805057227 */ /* 0x000fc800078e00ff */
[----:B------:R-:W-:-:S05]  /*0450*/  IMAD R4, R5, R4, R8 ;  /* 0x0000000405047224 */ /* 0x000fca00078e0208 */
[----:B------:R-:W-:-:S13]  /*0460*/  ISETP.GT.U32.AND P0, PT, R3, R4, PT ;  /* 0x000000040300720c */ /* 0x000fda0003f04070 */
[----:B------:R-:W-:Y:S01]  /*0470*/  @!P0 IMAD.IADD R4, R4, 0x1, -R3 ;  /* 0x0000000104048824 */ /* 0x000fe200078e0a03 */
[----:B------:R-:W-:-:S04]  /*0480*/  ISETP.NE.AND P0, PT, R10, RZ, PT ;  /* 0x000000ff0a00720c */ /* 0x000fc80003f05270 */
[----:B------:R-:W-:-:S13]  /*0490*/  ISETP.GT.U32.AND P1, PT, R3, R4, PT ;  /* 0x000000040300720c */ /* 0x000fda0003f24070 */
[----:B------:R-:W-:-:S05]  /*04a0*/  @!P1 IADD3 R4, PT, PT, R4, -R3, RZ ;  /* 0x8000000304049210 */ /* 0x000fca0007ffe0ff */
[----:B------:R-:W-:Y:S01]  /*04b0*/  @!P2 IMAD.MOV R4, RZ, RZ, -R4 ;  /* 0x000000ffff04a224 */ /* 0x000fe200078e0a04 */
[----:B------:R-:W-:-:S04]  /*04c0*/  @!P0 LOP3.LUT R4, RZ, R10, RZ, 0x33, !PT ;  /* 0x0000000aff048212 */ /* 0x000fc800078e33ff */
[----:B------:R-:W-:-:S13]  /*04d0*/  ISETP.NE.AND P0, PT, R4, RZ, PT ;  /* 0x000000ff0400720c */ /* 0x000fda0003f05270 */
[----:B------:R-:W-:Y:S05]  /*04e0*/  @P0 BRA `(.L_x_4) ;  /* 0x0000000000480947 */ /* 0x000fea0003800000 */
[----:B------:R-:W0:Y:S01]  /*04f0*/  S2R R4, SR_LANEID ;  /* 0x0000000000047919 */ /* 0x000e220000000000 */
[----:B------:R-:W1:Y:S01]  /*0500*/  LDC.64 R10, c[0x0][0x380] ;  /* 0x0000e000ff0a7b82 */ /* 0x000e620000000a00 */
[----:B------:R-:W-:Y:S02]  /*0510*/  VOTEU.ANY UR4, UPT, PT ;  /* 0x0000000000047886 */ /* 0x000fe400038e0100 */
[----:B------:R-:W-:Y:S02]  /*0520*/  UFLO.U32 UR5, UR4 ;  /* 0x00000004000572bd */ /* 0x000fe400080e0000 */
[----:B------:R-:W1:Y:S04]  /*0530*/  POPC R3, UR4 ;  /* 0x0000000400037d09 */ /* 0x000e680008000000 */
[----:B0-----:R-:W-:-:S02]  /*0540*/  ISETP.EQ.U32.AND P0, PT, R4, UR5, PT ;  /* 0x0000000504007c0c */ /* 0x001fc4000bf02070 */
[----:B------:R-:W-:Y:S01]  /*0550*/  MOV R8, 0x0 ;  /* 0x0000000000087802 */ /* 0x000fe20000000f00 */
[----:B------:R0:W-:Y:S02]  /*0560*/  STL [R1+0x8], R0 ;  /* 0x0000080001007387 */ /* 0x0001e40000100800 */
[----:B------:R-:W2:Y:S08]  /*0570*/  LDCU.64 UR4, c[0x4][0x8] ;  /* 0x01000100ff0477ac */ /* 0x000eb00008000a00 */
[----:B-1----:R0:W-:Y:S01]  /*0580*/  @P0 REDG.E.ADD.STRONG.GPU desc[UR36][R10.64], R3 ;  /* 0x000000030a00098e */ /* 0x0021e2000c12e124 */
[----:B------:R-:W1:Y:S01]  /*0590*/  LDC.64 R8, c[0x4][R8] ;  /* 0x0100000008087b82 */ /* 0x000e620000000a00 */
[----:B------:R-:W-:-:S02]  /*05a0*/  IMAD.MOV.U32 R6, RZ, RZ, R22 ;  /* 0x000000ffff067224 */ /* 0x000fc400078e0016 */
[----:B------:R0:W-:Y:S01]  /*05b0*/  STL.64 [R1], R16 ;  /* 0x0000001001007387 */ /* 0x0001e20000100a00 */
[----:B------:R-:W-:Y:S02]  /*05c0*/  IMAD.MOV.U32 R7, RZ, RZ, R2 ;  /* 0x000000ffff077224 */ /* 0x000fe400078e0002 */
[----:B--2---:R-:W-:Y:S02]  /*05d0*/  IMAD.U32 R4, RZ, RZ, UR4 ;  /* 0x00000004ff047e24 */ /* 0x004fe4000f8e00ff */
[----:B------:R-:W-:-:S07]  /*05e0*/  IMAD.U32 R5, RZ, RZ, UR5 ;  /* 0x00000005ff057e24 */ /* 0x000fce000f8e00ff */
[----:B------:R-:W-:-:S07]  /*05f0*/  LEPC R20, `(.L_x_4) ;  /* 0x000000001014794e */ /* 0x000fce0000000000 */
[----:B01----:R-:W-:Y:S05]  /*0600*/  CALL.ABS.NOINC R8 ;  /* 0x0000000008007343 */ /* 0x003fea0003c00000 */
.L_x_4:
[----:B------:R-:W-:Y:S05]  /*0610*/  BSYNC.RECONVERGENT B6 ;  /* 0x0000000000067941 */ /* 0x000fea0003800200 */
.L_x_3:
[----:B------:R-:W-:Y:S01]  /*0620*/  ISETP.NE.AND P6, PT, R28, RZ, PT ;  /* 0x000000ff1c00720c */ /* 0x000fe20003fc5270 */
[----:B------:R-:W-:Y:S01]  /*0630*/  VIADD R19, R19, 0xffffffff ;  /* 0xffffffff13137836 */ /* 0x000fe20000000000 */
[----:B------:R-:W-:-:S11]  /*0640*/  IADD3 R18, PT, PT, R18, 0x1, RZ ;  /* 0x0000000112127810 */ /* 0x000fd60007ffe0ff */
[----:B------:R-:W-:Y:S05]  /*0650*/  @P6 BRA `(.L_x_5) ;  /* 0xfffffffc00006947 */ /* 0x000fea000383ffff */
[----:B------:R-:W-:Y:S05]  /*0660*/  BSYNC B7 ;  /* 0x0000000000077941 */ /* 0x000fea0003800000 */
.L_x_2:
[----:B------:R-:W-:-:S07]  /*0670*/  VIADD R4, R17, 0x1 ;  /* 0x0000000111047836 */ /* 0x000fce0000000000 */
.L_x_1:
[----:B------:R-:W-:Y:S05]  /*0680*/  BSYNC B8 ;  /* 0x0000000000087941 */ /* 0x000fea0003800000 */
.L_x_0:
[----:B------:R-:W0:Y:S02]  /*0690*/  S2R R26, SR_TID.X ;  /* 0x00000000001a7919 */ /* 0x000e240000002100 */
[----:B0-----:R-:W-:-:S05]  /*06a0*/  IMAD.IADD R0, R27, 0x1, R26 ;  /* 0x000000011b007824 */ /* 0x001fca00078e021a */
[----:B------:R-:W-:-:S04]  /*06b0*/  IADD3 R0, PT, PT, R25, -0x2, -R0 ;  /* 0xfffffffe19007810 */ /* 0x000fc80007ffe800 */
[----:B------:R-:W-:-:S13]  /*06c0*/  ISETP.GE.U32.AND P0, PT, R0, 0x3, PT ;  /* 0x000000030000780c */ /* 0x000fda0003f06070 */
[----:B------:R-:W-:Y:S05]  /*06d0*/  @!P0 EXIT ;  /* 0x000000000000894d */ /* 0x000fea0003800000 */
[----:B------:R-:W0:Y:S01]  /*06e0*/  LDC R24, c[0x0][0x388] ;  /* 0x0000e200ff187b82 */ /* 0x000e220000000800 */
[----:B------:R-:W-:Y:S01]  /*06f0*/  VIADD R19, R4, 0x2 ;  /* 0x0000000204137836 */ /* 0x000fe20000000000 */
[----:B0-----:R-:W-:Y:S02]  /*0700*/  IADD3 R3, PT, PT, -R26, R24, -R27 ;  /* 0x000000181a037210 */ /* 0x001fe40007ffe91b */
[----:B------:R-:W-:Y:S02]  /*0710*/  IADD3 R26, PT, PT, R27, R26, R4 ;  /* 0x0000001a1b1a7210 */ /* 0x000fe40007ffe004 */
[----:B------:R-:W-:Y:S02]  /*0720*/  IADD3 R24, PT, PT, -R4, -0x2, R24 ;  /* 0xfffffffe04187810 */ /* 0x000fe40007ffe118 */
[----:B------:R-:W-:-:S07]  /*0730*/  IADD3 R28, PT, PT, R3, -0x4, -R4 ;  /* 0xfffffffc031c7810 */ /* 0x000fce0007ffe804 */
.L_x_14:
[----:B------:R-:W-:Y:S01]  /*0740*/  VIADD R6, R24, 0x2 ;  /* 0x0000000218067836 */ /* 0x000fe20000000000 */
[----:B------:R-:W-:Y:S01]  /*0750*/  IADD3 R17, PT, PT, R19, -0x2, RZ ;  /* 0xfffffffe13117810 */ /* 0x000fe20007ffe0ff */
[----:B------:R-:W-:Y:S01]  /*0760*/  VIADD R9, R26, 0x1 ;  /* 0x000000011a097836 */ /* 0x000fe20000000000 */
[----:B------:R-:W-:Y:S05]  /*0770*/  YIELD ;  /* 0x0000000000007946 */ /* 0x000fea0003800000 */
[----:B------:R-:W-:Y:S01]  /*0780*/  VIADD R0, R28, 0x3 ;  /* 0x000000031c007836 */ /* 0x000fe20000000000 */
[----:B------:R-:W-:Y:S01]  /*0790*/  ISETP.GT.AND P0, PT, R6, R17, PT ;  /* 0x000000110600720c */ /* 0x000fe20003f04270 */
[----:B------:R-:W-:Y:S01]  /*07a0*/  BSSY.RECONVERGENT B6, `(.L_x_6) ;  /* 0x0000033000067945 */ /* 0x000fe20003800200 */
[----:B------:R-:W-:-:S02]  /*07b0*/  VIADD R18, R28, 0x2 ;  /* 0x000000021c127836 */ /* 0x000fc40000000000 */
[----:B------:R-:W-:-:S04]  /*07c0*/  ISETP.LE.OR P0, PT, R9, R0, !P0 ;  /* 0x000000000900720c */ /* 0x000fc80004703670 */
[----:B------:R-:W-:-:S04]  /*07d0*/  ISETP.LT.OR P0, PT, R0, R17, P0 ;  /* 0x000000110000720c */ /* 0x000fc80000701670 */
        /* <DEDUP_REMOVED lines=10> */
[----:B0-----:R-:W-:-:S06]  /*0880*/  VIADD R4, R7, 0xffffffe ;  /* 0x0ffffffe07047836 */ /* 0x001fcc0000000000 */
[----:B------:R0:W1:Y:S02]  /*0890*/  F2I.FTZ.U32.TRUNC.NTZ R5, R4 ;  /* 0x0000000400057305 */ /* 0x000064000021f000 */
[----:B0-----:R-:W-:Y:S02]  /*08a0*/  IMAD.MOV.U32 R4, RZ, RZ, RZ ;  /* 0x000000ffff047224 */ /* 0x001fe400078e00ff */
[----:B-1----:R-:W-:-:S04]  /*08b0*/  IMAD.MOV R8, RZ, RZ, -R5 ;  /* 0x000000ffff087224 */ /* 0x002fc800078e0a05 */
[----:B------:R-:W-:Y:S01]  /*08c0*/  IMAD R9, R8, R3, RZ ;  /* 0x0000000308097224 */ /* 0x000fe200078e02ff */
[----:B------:R-:W-:-:S03]  /*08d0*/  MOV R8, R11 ;  /* 0x0000000b00087202 */ /* 0x000fc60000000f00 */
        /* <DEDUP_REMOVED lines=8> */
[----:B------:R-:W-:-:S04]  /*0960*/  @!P1 IMAD.IADD R4, R4, 0x1, -R3 ;  /* 0x0000000104049824 */ /* 0x000fc800078e0a03 */
        /* <DEDUP_REMOVED lines=17> */
[----:B------:R-:W-:Y:S01]  /*0a80*/  IMAD.MOV.U32 R7, RZ, RZ, R2 ;  /* 0x000000ffff077224 */ /* 0x000fe200078e0002 */
[----:B--2---:R-:W-:Y:S01]  /*0a90*/  MOV R4, UR4 ;  /* 0x0000000400047c02 */ /* 0x004fe20008000f00 */
[----:B------:R-:W-:-:S07]  /*0aa0*/  IMAD.U32 R5, RZ, RZ, UR5 ;  /* 0x00000005ff057e24 */ /* 0x000fce000f8e00ff */
[----:B------:R-:W-:-:S07]  /*0ab0*/  LEPC R20, `(.L_x_7) ;  /* 0x000000001014794e */ /* 0x000fce0000000000 */
[----:B01----:R-:W-:Y:S05]  /*0ac0*/  CALL.ABS.NOINC R8 ;  /* 0x0000000008007343 */ /* 0x003fea0003c00000 */
.L_x_7:
[----:B------:R-:W-:Y:S05]  /*0ad0*/  BSYNC.RECONVERGENT B6 ;  /* 0x0000000000067941 */ /* 0x000fea0003800200 */
.L_x_6:
[----:B------:R-:W-:Y:S01]  /*0ae0*/  VIADD R3, R26, 0x2 ;  /* 0x000000021a037836 */ /* 0x000fe20000000000 */
[----:B------:R-:W-:Y:S01]  /*0af0*/  IADD3 R11, PT, PT, R19, -0x1, RZ ;  /* 0xffffffff130b7810 */ /* 0x000fe20007ffe0ff */
[----:B------:R-:W-:Y:S01]  /*0b00*/  VIADD R8, R24, 0x1 ;  /* 0x0000000118087836 */ /* 0x000fe20000000000 */
[----:B------:R-:W-:Y:S02]  /*0b10*/  BSSY.RECONVERGENT B6, `(.L_x_8) ;  /* 0x0000033000067945 */ /* 0x000fe40003800200 */
[----:B------:R-:W-:-:S04]  /*0b20*/  ISETP.GT.AND P0, PT, R3, R18, PT ;  /* 0x000000120300720c */ /* 0x000fc80003f04270 */
[----:B------:R-:W-:-:S04]  /*0b30*/  ISETP.LE.OR P0, PT, R18, R17, !P0 ;  /* 0x000000111200720c */ /* 0x000fc80004703670 */
[----:B------:R-:W-:-:S04]  /*0b40*/  ISETP.LE.OR P0, PT, R8, R11, P0 ;  /* 0x0000000b0800720c */ /* 0x000fc80000703670 */
        /* <DEDUP_REMOVED lines=14> */
[----:B------:R-:W-:-:S04]  /*0c30*/  IMAD R7, R7, R0, RZ ;  /* 0x0000000007077224 */ /* 0x000fc800078e02ff */
        /* <DEDUP_REMOVED lines=18> */
[----:B0-----:R-:W-:Y:S01]  /*0d60*/  ISETP.EQ.U32.AND P0, PT, R3, UR5, PT ;  /* 0x0000000503007c0c */ /* 0x001fe2000bf02070 */
[----:B------:R-:W-:Y:S01]  /*0d70*/  IMAD.MOV.U32 R10, RZ, RZ, R16 ;  /* 0x000000ffff0a7224 */ /* 0x000fe200078e0010 */
[----:B------:R-:W-:Y:S01]  /*0d80*/  MOV R8, 0x0 ;  /* 0x0000000000087802 */ /* 0x000fe20000000f00 */
[----:B------:R0:W-:Y:S02]  /*0d90*/  STL [R1+0x8], R18 ;  /* 0x0000081201007387 */ /* 0x0001e40000100800 */
[----:B------:R-:W2:Y:S08]  /*0da0*/  LDCU.64 UR4, c[0x4][0x8] ;  /* 0x01000100ff0477ac */ /* 0x000eb00008000a00 */
[----:B-1----:R0:W-:Y:S01]  /*0db0*/  @P0 REDG.E.ADD.STRONG.GPU desc[UR36][R12.64], R0 ;  /* 0x000000000c00098e */ /* 0x0021e2000c12e124 */
[----:B------:R-:W1:Y:S01]  /*0dc0*/  LDC.64 R8, c[0x4][R8] ;  /* 0x0100000008087b82 */ /* 0x000e620000000a00 */
[----:B------:R-:W-:Y:S01]  /*0dd0*/  IMAD.MOV.U32 R6, RZ, RZ, R22 ;  /* 0x000000ffff067224 */ /* 0x000fe200078e0016 */
[----:B------:R-:W-:Y:S01]  /*0de0*/  MOV R7, R2 ;  /* 0x0000000200077202 */ /* 0x000fe20000000f00 */
[----:B------:R0:W-:Y:S01]  /*0df0*/  STL.64 [R1], R10 ;  /* 0x0000000a01007387 */ /* 0x0001e20000100a00 */
[----:B--2---:R-:W-:-:S02]  /*0e00*/  IMAD.U32 R4, RZ, RZ, UR4 ;  /* 0x00000004ff047e24 */ /* 0x004fc4000f8e00ff */
[----:B------:R-:W-:-:S07]  /*0e10*/  IMAD.U32 R5, RZ, RZ, UR5 ;  /* 0x00000005ff057e24 */ /* 0x000fce000f8e00ff */
[----:B------:R-:W-:-:S07]  /*0e20*/  LEPC R20, `(.L_x_9) ;  /* 0x000000001014794e */ /* 0x000fce0000000000 */
[----:B01----:R-:W-:Y:S05]  /*0e30*/  CALL.ABS.NOINC R8 ;  /* 0x0000000008007343 */ /* 0x003fea0003c00000 */
.L_x_9:
[----:B------:R-:W-:Y:S05]  /*0e40*/  BSYNC.RECONVERGENT B6 ;  /* 0x0000000000067941 */ /* 0x000fea0003800200 */
.L_x_8:
[----:B------:R-:W-:Y:S01]  /*0e50*/  VIADD R9, R26, 0x3 ;  /* 0x000000031a097836 */ /* 0x000fe20000000000 */
[----:B------:R-:W-:Y:S01]  /*0e60*/  ISETP.GT.AND P0, PT, R24, R19, PT ;  /* 0x000000131800720c */ /* 0x000fe20003f04270 */
[----:B------:R-:W-:Y:S01]  /*0e70*/  VIADD R0, R28, 0x1 ;  /* 0x000000011c007836 */ /* 0x000fe20000000000 */
[----:B------:R-:W-:Y:S04]  /*0e80*/  BSSY.RECONVERGENT B6, `(.L_x_10) ;  /* 0x0000033000067945 */ /* 0x000fe80003800200 */
        /* <DEDUP_REMOVED lines=26> */
[----:B------:R-:W-:-:S05]  /*1030*/  @!P1 IMAD.IADD R4, R4, 0x1, -R3 ;  /* 0x0000000104049824 */ /* 0x000fca00078e0a03 */
[----:B------:R-:W-:Y:S02]  /*1040*/  @!P2 IADD3 R4, PT, PT, -R4, RZ, RZ ;  /* 0x000000ff0404a210 */ /* 0x000fe40007ffe1ff */
        /* <DEDUP_REMOVED lines=22> */
.L_x_11:
[----:B------:R-:W-:Y:S05]  /*11b0*/  BSYNC.RECONVERGENT B6 ;  /* 0x0000000000067941 */ /* 0x000fea0003800200 */
.L_x_10:
[----:B------:R-:W-:Y:S01]  /*11c0*/  VIADD R3, R24, 0xffffffff ;  /* 0xffffffff18037836 */ /* 0x000fe20000000000 */
[----:B------:R-:W-:Y:S01]  /*11d0*/  BSSY.RECONVERGENT B6, `(.L_x_12) ;  /* 0x0000034000067945 */ /* 0x000fe20003800200 */
[----:B------:R-:W-:Y:S02]  /*11e0*/  VIADD R17, R19, 0x1 ;  /* 0x0000000113117836 */ /* 0x000fe40000000000 */
[----:B------:R-:W-:-:S03]  /*11f0*/  VIADD R26, R26, 0x4 ;  /* 0x000000041a1a7836 */ /* 0x000fc60000000000 */
[----:B------:R-:W-:-:S04]  /*1200*/  ISETP.GT.AND P0, PT, R3, R17, PT ;  /* 0x000000110300720c */ /* 0x000fc80003f04270 */
        /* <DEDUP_REMOVED lines=14> */
[----:B0-----:R-:W-:Y:S01]  /*12f0*/  IMAD.MOV.U32 R4, RZ, RZ, RZ ;  /* 0x000000ffff047224 */ /* 0x001fe200078e00ff */
[----:B-1----:R-:W-:-:S05]  /*1300*/  IADD3 R7, PT, PT, RZ, -R5, RZ ;  /* 0x80000005ff077210 */ /* 0x002fca0007ffe0ff */
        /* <DEDUP_REMOVED lines=21> */
[----:B------:R0:W-:Y:S02]  /*1460*/  STL.64 [R1], R16 ;  /* 0x0000001001007387 */ /* 0x0001e40000100a00 */
[----:B------:R-:W2:Y:S08]  /*1470*/  LDCU.64 UR4, c[0x4][0x8] ;  /* 0x01000100ff0477ac */ /* 0x000eb00008000a00 */
[----:B-1----:R0:W-:Y:S01]  /*1480*/  @P0 REDG.E.ADD.STRONG.GPU desc[UR36][R10.64], R0 ;  /* 0x000000000a00098e */ /* 0x0021e2000c12e124 */
[----:B------:R-:W1:Y:S01]  /*1490*/  LDC.64 R8, c[0x4][R8] ;  /* 0x0100000008087b82 */ /* 0x000e620000000a00 */
[----:B------:R-:W-:-:S02]  /*14a0*/  IMAD.MOV.U32 R6, RZ, RZ, R22 ;  /* 0x000000ffff067224 */ /* 0x000fc400078e0016 */
[----:B------:R0:W-:Y:S01]  /*14b0*/  STL [R1+0x8], R28 ;  /* 0x0000081c01007387 */ /* 0x0001e20000100800 */
[----:B------:R-:W-:Y:S02]  /*14c0*/  IMAD.MOV.U32 R7, RZ, RZ, R2 ;  /* 0x000000ffff077224 */ /* 0x000fe400078e0002 */
[----:B--2---:R-:W-:Y:S02]  /*14d0*/  IMAD.U32 R4, RZ, RZ, UR4 ;  /* 0x00000004ff047e24 */ /* 0x004fe4000f8e00ff */
[----:B------:R-:W-:-:S07]  /*14e0*/  IMAD.U32 R5, RZ, RZ, UR5 ;  /* 0x00000005ff057e24 */ /* 0x000fce000f8e00ff */
[----:B------:R-:W-:-:S07]  /*14f0*/  LEPC R20, `(.L_x_13) ;  /* 0x000000001014794e */ /* 0x000fce0000000000 */
[----:B01----:R-:W-:Y:S05]  /*1500*/  CALL.ABS.NOINC R8 ;  /* 0x0000000008007343 */ /* 0x003fea0003c00000 */
.L_x_13:
[----:B------:R-:W-:Y:S05]  /*1510*/  BSYNC.RECONVERGENT B6 ;  /* 0x0000000000067941 */ /* 0x000fea0003800200 */
.L_x_12:
[C---:B------:R-:W-:Y:S01]  /*1520*/  IADD3 R0, PT, PT, R19.reuse, 0x2, RZ ;  /* 0x0000000213007810 */ /* 0x040fe20007ffe0ff */
[----:B------:R-:W-:Y:S02]  /*1530*/  VIADD R19, R19, 0x4 ;  /* 0x0000000413137836 */ /* 0x000fe40000000000 */
[----:B------:R-:W-:Y:S01]  /*1540*/  VIADD R28, R28, 0xfffffffc ;  /* 0xfffffffc1c1c7836 */ /* 0x000fe20000000000 */
[----:B------:R-:W-:Y:S01]  /*1550*/  ISETP.GE.AND P0, PT, R0, R25, PT ;  /* 0x000000190000720c */ /* 0x000fe20003f06270 */
[----:B------:R-:W-:-:S12]  /*1560*/  VIADD R24, R24, 0xfffffffc ;  /* 0xfffffffc18187836 */ /* 0x000fd80000000000 */
[----:B------:R-:W-:Y:S05]  /*1570*/  @!P0 BRA `(.L_x_14) ;  /* 0xfffffff000708947 */ /* 0x000fea000383ffff */
[----:B------:R-:W-:Y:S05]  /*1580*/  EXIT ;  /* 0x000000000000794d */ /* 0x000fea0003800000 */
.L_x_15:
[----:B------:R-:W-:-:S00]  /*1590*/  BRA `(.L_x_15) ;  /* 0xfffffffc00fc7947 */ /* 0x000fc0000383ffff */
[----:B------:R-:W-:-:S00]  /*15a0*/  NOP ;  /* 0x0000000000007918 */ /* 0x000fc00000000000 */
        /* <DEDUP_REMOVED lines=13> */
.L_x_16:


//--------------------- .nv.global.init           --------------------------
	.section	.nv.global.init,"aw",@progbits
.nv.global.init:
	.type		$str,@object
	.size		$str,(.L_0 - $str)
$str:
        /*0000*/ 	.byte	0x56, 0x61, 0x6c, 0x69, 0x64, 0x20, 0x54, 0x72, 0x69, 0x61, 0x6e, 0x67, 0x6c, 0x65, 0x3a, 0x20
        /*0010*/ 	.byte	0x61, 0x20, 0x3d, 0x20, 0x25, 0x64, 0x2c, 0x20, 0x62, 0x20, 0x3d, 0x20, 0x25, 0x64, 0x2c, 0x20
        /*0020*/ 	.byte	0x63, 0x20, 0x3d, 0x20, 0x25, 0x64, 0x0a, 0x00
.L_0:


//--------------------- .nv.shared.reserved.0     --------------------------
	.section	.nv.shared.reserved.0,"aw",@nobits
	.weak		__nv_reservedSMEM_offset_0_alias
	.size		__nv_reservedSMEM_offset_0_alias, 0, 64
	.other		__nv_reservedSMEM_offset_0_alias,@"STO_CUDA_RESERVED_SHARED STV_DEFAULT"
__nv_reservedSMEM_offset_0_alias:
	.zero		0
	.zero		64


//--------------------- .nv.constant0._Z14countTrianglesPii --------------------------
	.section	.nv.constant0._Z14countTrianglesPii,"a",@progbits
	.sectionflags	@""
	.align	4
.nv.constant0._Z14countTrianglesPii:
	.zero		908


//--------------------- SYMBOLS --------------------------

	.type		.nv.reservedSmem.offset0,@object
	.size		.nv.reservedSmem.offset0,0x4
	.type		vprintf,@function
